	.headerflags	@"EF_CUDA_TEXMODE_UNIFIED EF_CUDA_64BIT_ADDRESS EF_CUDA_ACCELERATORS EF_CUDA_SM90 EF_CUDA_VIRTUAL_SM(EF_CUDA_SM90)"
	.elftype	@"ET_EXEC"


//--------------------- .nv.info                  --------------------------
	.section	.nv.info,"",@"SHT_CUDA_INFO"
	.align	4


	//----- nvinfo : EIATTR_REGCOUNT
	.align		4
        /*0000*/ 	.byte	0x04, 0x2f
        /*0002*/ 	.short	(.L_1 - .L_0)
	.align		4
.L_0:
        /*0004*/ 	.word	index@(triton_poi_fused_bmm_transpose_1)
        /*0008*/ 	.word	0x00000012


	//----- nvinfo : EIATTR_MIN_STACK_SIZE
	.align		4
.L_1:
        /*000c*/ 	.byte	0x04, 0x12
        /*000e*/ 	.short	(.L_3 - .L_2)
	.align		4
.L_2:
        /*0010*/ 	.word	index@(triton_poi_fused_bmm_transpose_1)
        /*0014*/ 	.word	0x00000000


	//----- nvinfo : EIATTR_FRAME_SIZE
	.align		4
.L_3:
        /*0018*/ 	.byte	0x04, 0x11
        /*001a*/ 	.short	(.L_5 - .L_4)
	.align		4
.L_4:
        /*001c*/ 	.word	index@(triton_poi_fused_bmm_transpose_1)
        /*0020*/ 	.word	0x00000000


	//----- nvinfo : EIATTR_MIN_STACK_SIZE
	.align		4
.L_5:
        /*0024*/ 	.byte	0x04, 0x12
        /*0026*/ 	.short	(.L_7 - .L_6)
	.align		4
.L_6:
        /*0028*/ 	.word	index@(triton_poi_fused_bmm_transpose_1)
        /*002c*/ 	.word	0x00000000
.L_7:


//--------------------- .nv.info.triton_poi_fused_bmm_transpose_1 --------------------------
	.section	.nv.info.triton_poi_fused_bmm_transpose_1,"",@"SHT_CUDA_INFO"
	.sectionflags	@""
	.align	4


	//----- nvinfo : EIATTR_CUDA_API_VERSION
	.align		4
        /*0000*/ 	.byte	0x04, 0x37
        /*0002*/ 	.short	(.L_9 - .L_8)
.L_8:
        /*0004*/ 	.word	0x0000007c


	//----- nvinfo : EIATTR_KPARAM_INFO
	.align		4
.L_9:
        /*0008*/ 	.byte	0x04, 0x17
        /*000a*/ 	.short	(.L_11 - .L_10)
.L_10:
        /*000c*/ 	.word	0x00000000
        /*0010*/ 	.short	0x0005
        /*0012*/ 	.short	0x0028
        /*0014*/ 	.byte	0x00, 0xf0, 0x11, 0x00


	//----- nvinfo : EIATTR_KPARAM_INFO
	.align		4
.L_11:
        /*0018*/ 	.byte	0x04, 0x17
        /*001a*/ 	.short	(.L_13 - .L_12)
.L_12:
        /*001c*/ 	.word	0x00000000
        /*0020*/ 	.short	0x0004
        /*0022*/ 	.short	0x0020
        /*0024*/ 	.byte	0x00, 0xf4, 0x21, 0x00


	//----- nvinfo : EIATTR_KPARAM_INFO
	.align		4
.L_13:
        /*0028*/ 	.byte	0x04, 0x17
        /*002a*/ 	.short	(.L_15 - .L_14)
.L_14:
        /*002c*/ 	.word	0x00000000
        /*0030*/ 	.short	0x0003
        /*0032*/ 	.short	0x0018
        /*0034*/ 	.byte	0x00, 0xf4, 0x21, 0x00


	//----- nvinfo : EIATTR_KPARAM_INFO
	.align		4
.L_15:
        /*0038*/ 	.byte	0x04, 0x17
        /*003a*/ 	.short	(.L_17 - .L_16)
.L_16:
        /*003c*/ 	.word	0x00000000
        /*0040*/ 	.short	0x0002
        /*0042*/ 	.short	0x0010
        /*0044*/ 	.byte	0x00, 0xf4, 0x21, 0x00


	//----- nvinfo : EIATTR_KPARAM_INFO
	.align		4
.L_17:
        /*0048*/ 	.byte	0x04, 0x17
        /*004a*/ 	.short	(.L_19 - .L_18)
.L_18:
        /*004c*/ 	.word	0x00000000
        /*0050*/ 	.short	0x0001
        /*0052*/ 	.short	0x0008
        /*0054*/ 	.byte	0x00, 0xf4, 0x21, 0x00


	//----- nvinfo : EIATTR_KPARAM_INFO
	.align		4
.L_19:
        /*0058*/ 	.byte	0x04, 0x17
        /*005a*/ 	.short	(.L_21 - .L_20)
.L_20:
        /*005c*/ 	.word	0x00000000
        /*0060*/ 	.short	0x0000
        /*0062*/ 	.short	0x0000
        /*0064*/ 	.byte	0x00, 0xf4, 0x21, 0x00


	//----- nvinfo : EIATTR_SPARSE_MMA_MASK
	.align		4
.L_21:
        /*0068*/ 	.byte	0x03, 0x50
        /*006a*/ 	.short	0x0000


	//----- nvinfo : EIATTR_MAXREG_COUNT
	.align		4
        /*006c*/ 	.byte	0x03, 0x1b
        /*006e*/ 	.short	0x00ff


	//----- nvinfo : EIATTR_EXIT_INSTR_OFFSETS
	.align		4
        /*0070*/ 	.byte	0x04, 0x1c
        /*0072*/ 	.short	(.L_23 - .L_22)


	//   ....[0]....
.L_22:
        /*0074*/ 	.word	0x000003d0


	//   ....[1]....
        /*0078*/ 	.word	0x000003f0


	//----- nvinfo : EIATTR_REQNTID
	.align		4
.L_23:
        /*007c*/ 	.byte	0x04, 0x10
        /*007e*/ 	.short	(.L_25 - .L_24)
.L_24:
        /*0080*/ 	.word	0x00000080
        /*0084*/ 	.word	0x00000001
        /*0088*/ 	.word	0x00000001


	//----- nvinfo : EIATTR_CRS_STACK_SIZE
	.align		4
.L_25:
        /*008c*/ 	.byte	0x04, 0x1e
        /*008e*/ 	.short	(.L_27 - .L_26)
.L_26:
        /*0090*/ 	.word	0x00000000


	//----- nvinfo : EIATTR_CBANK_PARAM_SIZE
	.align		4
.L_27:
        /*0094*/ 	.byte	0x03, 0x19
        /*0096*/ 	.short	0x002c


	//----- nvinfo : EIATTR_PARAM_CBANK
	.align		4
        /*0098*/ 	.byte	0x04, 0x0a
        /*009a*/ 	.short	(.L_29 - .L_28)
	.align		4
.L_28:
        /*009c*/ 	.word	index@(.nv.constant0.triton_poi_fused_bmm_transpose_1)
        /*00a0*/ 	.short	0x0210
        /*00a2*/ 	.short	0x002c


	//----- nvinfo : EIATTR_SW_WAR
	.align		4
.L_29:
        /*00a4*/ 	.byte	0x04, 0x36
        /*00a6*/ 	.short	(.L_31 - .L_30)
.L_30:
        /*00a8*/ 	.word	0x00000008
.L_31:


//--------------------- .nv.callgraph             --------------------------
	.section	.nv.callgraph,"",@"SHT_CUDA_CALLGRAPH"
	.align	4
	.sectionentsize	8
	.align		4
        /*0000*/ 	.word	0x00000000
	.align		4
        /*0004*/ 	.word	0xffffffff
	.align		4
        /*0008*/ 	.word	0x00000000
	.align		4
        /*000c*/ 	.word	0xfffffffe
	.align		4
        /*0010*/ 	.word	0x00000000
	.align		4
        /*0014*/ 	.word	0xfffffffd
	.align		4
        /*0018*/ 	.word	0x00000000
	.align		4
        /*001c*/ 	.word	0xfffffffc


//--------------------- .text.triton_poi_fused_bmm_transpose_1 --------------------------
	.section	.text.triton_poi_fused_bmm_transpose_1,"ax",@progbits
	.align	128
        .global         triton_poi_fused_bmm_transpose_1
        .type           triton_poi_fused_bmm_transpose_1,@function
        .size           triton_poi_fused_bmm_transpose_1,(.L_x_3 - triton_poi_fused_bmm_transpose_1)
        .other          triton_poi_fused_bmm_transpose_1,@"STO_CUDA_ENTRY STV_DEFAULT"
triton_poi_fused_bmm_transpose_1:
.text.triton_poi_fused_bmm_transpose_1:
[----:B------:R-:W0:Y:S02]  /*0000*/  LDC R1, c[0x0][0x28] ;  /* 0x00000a00ff017b82 */ /* 0x000e240000000800 */
[----:B------:R-:W1:Y:S01]  /*0010*/  S2R R0, SR_TID.X ;  /* 0x0000000000007919 */ /* 0x000e620000002100 */
[----:B------:R-:W2:Y:S01]  /*0020*/  LDC.64 R8, c[0x0][0x210] ;  /* 0x00008400ff087b82 */ /* 0x000ea20000000a00 */
[----:B------:R-:W-:Y:S01]  /*0030*/  ULDC.64 UR4, c[0x0][0x208] ;  /* 0x0000820000047ab9 */ /* 0x000fe20000000a00 */
[----:B------:R-:W-:Y:S01]  /*0040*/  BSSY B0, `(.L_x_0) ;  /* 0x0000034000007945 */ /* 0x000fe20003800000 */
[----:B------:R-:W3:Y:S05]  /*0050*/  S2R R3, SR_CTAID.X ;  /* 0x0000000000037919 */ /* 0x000eea0000002500 */
[----:B------:R-:W4:Y:S01]  /*0060*/  LDC.64 R12, c[0x0][0x218] ;  /* 0x00008600ff0c7b82 */ /* 0x000f220000000a00 */
[----:B-1----:R-:W-:-:S05]  /*0070*/  LOP3.LUT R0, R0, 0x7f, RZ, 0xc0, !PT ;  /* 0x0000007f00007812 */ /* 0x002fca00078ec0ff */
[----:B---3--:R-:W-:-:S04]  /*0080*/  IMAD R0, R3, 0x80, R0 ;  /* 0x0000008003007824 */ /* 0x008fc800078e0200 */
[C---:B----4-:R-:W-:Y:S01]  /*0090*/  IMAD.WIDE R12, R0.reuse, 0x4, R12 ;  /* 0x00000004000c7825 */ /* 0x050fe200078e020c */
[----:B------:R-:W-:Y:S02]  /*00a0*/  SHF.R.S32.HI R3, RZ, 0x1f, R0 ;  /* 0x0000001fff037819 */ /* 0x000fe40000011400 */
[----:B------:R-:W-:Y:S02]  /*00b0*/  ISETP.GE.AND P0, PT, R0, 0x200, PT ;  /* 0x000002000000780c */ /* 0x000fe40003f06270 */
[CC--:B------:R-:W-:Y:S02]  /*00c0*/  LEA.HI R2, R3.reuse, R0.reuse, RZ, 0x2 ;  /* 0x0000000003027211 */ /* 0x0c0fe400078f10ff */
[----:B------:R-:W-:Y:S02]  /*00d0*/  LEA.HI R3, R3, R0, RZ, 0x6 ;  /* 0x0000000003037211 */ /* 0x000fe400078f30ff */
[--C-:B------:R-:W-:Y:S02]  /*00e0*/  SHF.R.S32.HI R4, RZ, 0x2, R2.reuse ;  /* 0x00000002ff047819 */ /* 0x100fe40000011402 */
[----:B------:R-:W-:-:S02]  /*00f0*/  SHF.R.S32.HI R5, RZ, 0x1f, R2 ;  /* 0x0000001fff057819 */ /* 0x000fc40000011402 */
[----:B------:R-:W-:Y:S02]  /*0100*/  LOP3.LUT R3, R3, 0xffffffc0, RZ, 0xc0, !PT ;  /* 0xffffffc003037812 */ /* 0x000fe400078ec0ff */
[----:B------:R-:W-:Y:S02]  /*0110*/  LEA.HI R5, R5, R4, RZ, 0x4 ;  /* 0x0000000405057211 */ /* 0x000fe400078f20ff */
[----:B------:R-:W-:Y:S01]  /*0120*/  LOP3.LUT R2, R2, 0xfffffffc, RZ, 0xc0, !PT ;  /* 0xfffffffc02027812 */ /* 0x000fe200078ec0ff */
[----:B------:R-:W-:Y:S01]  /*0130*/  IMAD.IADD R6, R0, 0x1, -R3 ;  /* 0x0000000100067824 */ /* 0x000fe200078e0a03 */
[----:B------:R-:W-:Y:S02]  /*0140*/  LOP3.LUT R5, R5, 0xfff0, RZ, 0xc0, !PT ;  /* 0x0000fff005057812 */ /* 0x000fe400078ec0ff */
[----:B------:R-:W-:Y:S02]  /*0150*/  IADD3 R2, R3, R0, -R2 ;  /* 0x0000000003027210 */ /* 0x000fe40007ffe802 */
[----:B------:R-:W-:Y:S01]  /*0160*/  PRMT R7, R6, 0x8880, RZ ;  /* 0x0000888006077816 */ /* 0x000fe200000000ff */
[----:B------:R-:W-:-:S03]  /*0170*/  IMAD.IADD R5, R4, 0x1, -R5 ;  /* 0x0000000104057824 */ /* 0x000fc600078e0a05 */
[----:B------:R-:W-:Y:S02]  /*0180*/  PRMT R7, R7, 0x7710, RZ ;  /* 0x0000771007077816 */ /* 0x000fe400000000ff */
[----:B------:R-:W-:Y:S02]  /*0190*/  PRMT R4, R5, 0x8880, RZ ;  /* 0x0000888005047816 */ /* 0x000fe400000000ff */
[----:B------:R-:W-:Y:S02]  /*01a0*/  SHF.R.U32.HI R7, RZ, 0xb, R7 ;  /* 0x0000000bff077819 */ /* 0x000fe40000011607 */
[----:B------:R-:W-:Y:S02]  /*01b0*/  PRMT R4, R4, 0x7710, RZ ;  /* 0x0000771004047816 */ /* 0x000fe400000000ff */
[----:B------:R-:W-:Y:S02]  /*01c0*/  LOP3.LUT R7, R7, 0xf, RZ, 0xc0, !PT ;  /* 0x0000000f07077812 */ /* 0x000fe400078ec0ff */
[----:B------:R-:W-:-:S03]  /*01d0*/  SHF.R.U32.HI R4, RZ, 0xd, R4 ;  /* 0x0000000dff047819 */ /* 0x000fc60000011604 */
[----:B------:R-:W-:Y:S01]  /*01e0*/  IMAD.IADD R7, R6, 0x1, R7 ;  /* 0x0000000106077824 */ /* 0x000fe200078e0207 */
[----:B------:R-:W-:-:S04]  /*01f0*/  LOP3.LUT R4, R4, 0x3, RZ, 0xc0, !PT ;  /* 0x0000000304047812 */ /* 0x000fc800078ec0ff */
[----:B------:R-:W-:Y:S01]  /*0200*/  PRMT R7, R7, 0x8880, RZ ;  /* 0x0000888007077816 */ /* 0x000fe200000000ff */
[----:B------:R-:W-:-:S03]  /*0210*/  IMAD.IADD R4, R5, 0x1, R4 ;  /* 0x0000000105047824 */ /* 0x000fc600078e0204 */
[----:B------:R-:W-:Y:S02]  /*0220*/  PRMT R10, R7, 0x7710, RZ ;  /* 0x00007710070a7816 */ /* 0x000fe400000000ff */
[----:B------:R-:W-:Y:S02]  /*0230*/  LOP3.LUT R4, R4, 0x3c, RZ, 0xc0, !PT ;  /* 0x0000003c04047812 */ /* 0x000fe400078ec0ff */
[----:B------:R-:W-:-:S03]  /*0240*/  LOP3.LUT R14, R10, 0xfff0, RZ, 0xc0, !PT ;  /* 0x0000fff00a0e7812 */ /* 0x000fc600078ec0ff */
[----:B------:R-:W-:Y:S01]  /*0250*/  IMAD.MOV R4, RZ, RZ, -R4 ;  /* 0x000000ffff047224 */ /* 0x000fe200078e0a04 */
[----:B------:R-:W-:-:S04]  /*0260*/  PRMT R14, R14, 0x9910, RZ ;  /* 0x000099100e0e7816 */ /* 0x000fc800000000ff */
[----:B------:R-:W-:Y:S01]  /*0270*/  PRMT R6, R4, 0x7710, RZ ;  /* 0x0000771004067816 */ /* 0x000fe200000000ff */
[----:B------:R-:W-:-:S04]  /*0280*/  IMAD.MOV.U32 R3, RZ, RZ, R14 ;  /* 0x000000ffff037224 */ /* 0x000fc800078e000e */
[----:B------:R-:W-:Y:S02]  /*0290*/  IMAD.IADD R6, R5, 0x1, R6 ;  /* 0x0000000105067824 */ /* 0x000fe400078e0206 */
[----:B------:R-:W1:Y:S02]  /*02a0*/  LDC.64 R4, c[0x0][0x220] ;  /* 0x00008800ff047b82 */ /* 0x000e640000000a00 */
[----:B------:R-:W-:-:S05]  /*02b0*/  IMAD.SHL.U32 R11, R6, 0x4, RZ ;  /* 0x00000004060b7824 */ /* 0x000fca00078e00ff */
[----:B------:R-:W-:Y:S01]  /*02c0*/  LOP3.LUT R15, R11, 0xffff, RZ, 0xc0, !PT ;  /* 0x0000ffff0b0f7812 */ /* 0x000fe200078ec0ff */
[----:B------:R-:W3:Y:S03]  /*02d0*/  LDC.64 R6, c[0x0][0x228] ;  /* 0x00008a00ff067b82 */ /* 0x000ee60000000a00 */
[----:B------:R-:W-:-:S05]  /*02e0*/  PRMT R15, R15, 0x8880, RZ ;  /* 0x000088800f0f7816 */ /* 0x000fca00000000ff */
[----:B------:R-:W4:Y:S01]  /*02f0*/  LDC.64 R10, c[0x0][0x230] ;  /* 0x00008c00ff0a7b82 */ /* 0x000f220000000a00 */
[----:B------:R-:W-:-:S05]  /*0300*/  IMAD.MOV.U32 R14, RZ, RZ, R15 ;  /* 0x000000ffff0e7224 */ /* 0x000fca00078e000f */
[----:B------:R-:W-:Y:S01]  /*0310*/  IADD3 R3, R14, R2, R3 ;  /* 0x000000020e037210 */ /* 0x000fe20007ffe003 */
[----:B-1----:R-:W-:-:S04]  /*0320*/  IMAD.WIDE R4, R0, 0x4, R4 ;  /* 0x0000000400047825 */ /* 0x002fc800078e0204 */
[----:B--2---:R-:W-:-:S04]  /*0330*/  IMAD.WIDE R8, R3, 0x4, R8 ;  /* 0x0000000403087825 */ /* 0x004fc800078e0208 */
[----:B---3--:R-:W-:-:S04]  /*0340*/  IMAD.WIDE R6, R0, 0x4, R6 ;  /* 0x0000000400067825 */ /* 0x008fc800078e0206 */
[----:B------:R-:W-:Y:S01]  /*0350*/  IMAD.MOV.U32 R3, RZ, RZ, RZ ;  /* 0x000000ffff037224 */ /* 0x000fe200078e00ff */
[----:B------:R-:W-:Y:S06]  /*0360*/  @P0 BRA `(.L_x_1) ;  /* 0x0000000000040947 */ /* 0x000fec0003800000 */
[----:B------:R1:W5:Y:S02]  /*0370*/  LDG.E R3, desc[UR4][R8.64] ;  /* 0x0000000408037981 */ /* 0x000364000c1e1900 */
.L_x_1:
[----:B------:R-:W-:Y:S05]  /*0380*/  BSYNC B0 ;  /* 0x0000000000007941 */ /* 0x000fea0003800000 */
.L_x_0:
[----:B-----5:R2:W-:Y:S01]  /*0390*/  @!P0 STG.E desc[UR4][R12.64], R3 ;  /* 0x000000030c008986 */ /* 0x0205e2000c101904 */
[----:B----4-:R-:W-:-:S03]  /*03a0*/  IMAD.WIDE R10, R0, 0x4, R10 ;  /* 0x00000004000a7825 */ /* 0x010fc600078e020a */
[----:B------:R2:W-:Y:S04]  /*03b0*/  @!P0 STG.E desc[UR4][R4.64], R3 ;  /* 0x0000000304008986 */ /* 0x0005e8000c101904 */
[----:B------:R2:W-:Y:S01]  /*03c0*/  @!P0 STG.E desc[UR4][R6.64], R3 ;  /* 0x0000000306008986 */ /* 0x0005e2000c101904 */
[----:B------:R-:W-:Y:S05]  /*03d0*/  @P0 EXIT ;  /* 0x000000000000094d */ /* 0x000fea0003800000 */
[----:B------:R-:W-:Y:S01]  /*03e0*/  STG.E desc[UR4][R10.64], R3 ;  /* 0x000000030a007986 */ /* 0x000fe2000c101904 */
[----:B------:R-:W-:Y:S05]  /*03f0*/  EXIT ;  /* 0x000000000000794d */ /* 0x000fea0003800000 */
.L_x_2:
[----:B------:R-:W-:-:S00]  /*0400*/  BRA `(.L_x_2) ;  /* 0xfffffffc00fc7947 */ /* 0x000fc0000383ffff */
[----:B------:R-:W-:-:S00]  /*0410*/  NOP ;  /* 0x0000000000007918 */ /* 0x000fc00000000000 */
        /* <DEDUP_REMOVED lines=14> */
.L_x_3:


//--------------------- .nv.constant0.triton_poi_fused_bmm_transpose_1 --------------------------
	.section	.nv.constant0.triton_poi_fused_bmm_transpose_1,"a",@progbits
	.sectionflags	@""
	.align	4
.nv.constant0.triton_poi_fused_bmm_transpose_1:
	.zero		572
